//
// Generated by NVIDIA NVVM Compiler
//
// Compiler Build ID: CL-36424714
// Cuda compilation tools, release 13.0, V13.0.88
// Based on NVVM 20.0.0
//

.version 9.0
.target sm_100
.address_size 64

	// .globl	_Z8flip_gpuPfS_ii

.visible .entry _Z8flip_gpuPfS_ii(
	.param .u64 .ptr .align 1 _Z8flip_gpuPfS_ii_param_0,
	.param .u64 .ptr .align 1 _Z8flip_gpuPfS_ii_param_1,
	.param .u32 _Z8flip_gpuPfS_ii_param_2,
	.param .u32 _Z8flip_gpuPfS_ii_param_3
)
{
	.reg .pred 	%p<2>;
	.reg .b32 	%r<16>;
	.reg .b32 	%f<2>;
	.reg .b64 	%rd<9>;

	ld.param.u64 	%rd1, [_Z8flip_gpuPfS_ii_param_0];
	ld.param.u64 	%rd2, [_Z8flip_gpuPfS_ii_param_1];
	ld.param.u32 	%r2, [_Z8flip_gpuPfS_ii_param_2];
	ld.param.u32 	%r3, [_Z8flip_gpuPfS_ii_param_3];
	mov.u32 	%r4, %ctaid.x;
	mov.u32 	%r5, %ntid.x;
	mov.u32 	%r6, %tid.x;
	mad.lo.s32 	%r1, %r4, %r5, %r6;
	mul.lo.s32 	%r7, %r3, %r2;
	setp.ge.s32 	%p1, %r1, %r7;
	@%p1 bra 	$L__BB0_2;
	cvta.to.global.u64 	%rd3, %rd1;
	cvta.to.global.u64 	%rd4, %rd2;
	div.s32 	%r8, %r1, %r3;
	mul.lo.s32 	%r9, %r8, %r3;
	sub.s32 	%r10, %r1, %r9;
	not.b32 	%r11, %r8;
	add.s32 	%r12, %r2, %r11;
	not.b32 	%r13, %r10;
	add.s32 	%r14, %r3, %r13;
	mul.wide.s32 	%rd5, %r1, 4;
	add.s64 	%rd6, %rd3, %rd5;
	ld.global.f32 	%f1, [%rd6];
	mad.lo.s32 	%r15, %r12, %r2, %r14;
	mul.wide.s32 	%rd7, %r15, 4;
	add.s64 	%rd8, %rd4, %rd7;
	st.global.f32 	[%rd8], %f1;
$L__BB0_2:
	ret;

}


// ===== COMPILED SASS (sm_100) =====

	.target	sm_100

	.elftype	@"ET_EXEC"


//--------------------- .note.nv.tkinfo           --------------------------
	.section	.note.nv.tkinfo,"",@"SHT_NOTE"
	.sectionflags	@"SHF_NOTE_NV_TKINFO"
	.tkinfo
        /*0018*/ 	.word	0x00000002
        /*0030*/ 	.string	""
        /*0030*/ 	.string	"ptxas"
        /*0030*/ 	.string	"Cuda compilation tools, release 13.0, V13.0.88"
        /*0030*/ 	.string	"Build cuda_13.0.r13.0/compiler.36424714_0"
        /*0030*/ 	.string	"-arch sm_100 -m 64 "



//--------------------- .note.nv.cuinfo           --------------------------
	.section	.note.nv.cuinfo,"",@"SHT_NOTE"
	.sectionflags	@"SHF_NOTE_NV_CUINFO"
        /*0018*/ 	.short	0x0002
        /*001a*/ 	.short	0x0064
        /*001c*/ 	.short	0x0082
	.zero		2


//--------------------- .nv.info                  --------------------------
	.section	.nv.info,"",@"SHT_CUDA_INFO"
	.align	4


	//----- nvinfo : EIATTR_REGCOUNT
	.align		4
        /*0000*/ 	.byte	0x04, 0x2f
        /*0002*/ 	.short	(.L_1 - .L_0)
	.align		4
.L_0:
        /*0004*/ 	.word	index@(_Z8flip_gpuPfS_ii)
        /*0008*/ 	.word	0x0000000e


	//----- nvinfo : EIATTR_FRAME_SIZE
	.align		4
.L_1:
        /*000c*/ 	.byte	0x04, 0x11
        /*000e*/ 	.short	(.L_3 - .L_2)
	.align		4
.L_2:
        /*0010*/ 	.word	index@(_Z8flip_gpuPfS_ii)
        /*0014*/ 	.word	0x00000000


	//----- nvinfo : EIATTR_MIN_STACK_SIZE
	.align		4
.L_3:
        /*0018*/ 	.byte	0x04, 0x12
        /*001a*/ 	.short	(.L_5 - .L_4)
	.align		4
.L_4:
        /*001c*/ 	.word	index@(_Z8flip_gpuPfS_ii)
        /*0020*/ 	.word	0x00000000
.L_5:


//--------------------- .nv.compat                --------------------------
	.section	.nv.compat,"",@"SHT_CUDA_COMPAT_INFO"
	.align	4
        /*0000*/ 	.byte	0x02, 0x09, 0x00, 0x00, 0x02, 0x02, 0x01, 0x00, 0x02, 0x05, 0x05, 0x00, 0x03, 0x07, 0x01, 0x01
        /*0010*/ 	.byte	0x02, 0x03, 0x00, 0x00, 0x02, 0x06, 0x01, 0x00, 0x04, 0x0b, 0x08, 0x00, 0x09, 0x00, 0x00, 0x00
        /*0020*/ 	.byte	0x00, 0x00, 0x00, 0x00


//--------------------- .nv.info._Z8flip_gpuPfS_ii --------------------------
	.section	.nv.info._Z8flip_gpuPfS_ii,"",@"SHT_CUDA_INFO"
	.sectionflags	@""
	.align	4


	//----- nvinfo : EIATTR_CUDA_API_VERSION
	.align		4
        /*0000*/ 	.byte	0x04, 0x37
        /*0002*/ 	.short	(.L_7 - .L_6)
.L_6:
        /*0004*/ 	.word	0x00000082


	//----- nvinfo : EIATTR_KPARAM_INFO
	.align		4
.L_7:
        /*0008*/ 	.byte	0x04, 0x17
        /*000a*/ 	.short	(.L_9 - .L_8)
.L_8:
        /*000c*/ 	.word	0x00000000
        /*0010*/ 	.short	0x0003
        /*0012*/ 	.short	0x0014
        /*0014*/ 	.byte	0x00, 0xf0, 0x11, 0x00


	//----- nvinfo : EIATTR_KPARAM_INFO
	.align		4
.L_9:
        /*0018*/ 	.byte	0x04, 0x17
        /*001a*/ 	.short	(.L_11 - .L_10)
.L_10:
        /*001c*/ 	.word	0x00000000
        /*0020*/ 	.short	0x0002
        /*0022*/ 	.short	0x0010
        /*0024*/ 	.byte	0x00, 0xf0, 0x11, 0x00


	//----- nvinfo : EIATTR_KPARAM_INFO
	.align		4
.L_11:
        /*0028*/ 	.byte	0x04, 0x17
        /*002a*/ 	.short	(.L_13 - .L_12)
.L_12:
        /*002c*/ 	.word	0x00000000
        /*0030*/ 	.short	0x0001
        /*0032*/ 	.short	0x0008
        /*0034*/ 	.byte	0x00, 0xf5, 0x21, 0x00


	//----- nvinfo : EIATTR_KPARAM_INFO
	.align		4
.L_13:
        /*0038*/ 	.byte	0x04, 0x17
        /*003a*/ 	.short	(.L_15 - .L_14)
.L_14:
        /*003c*/ 	.word	0x00000000
        /*0040*/ 	.short	0x0000
        /*0042*/ 	.short	0x0000
        /*0044*/ 	.byte	0x00, 0xf5, 0x21, 0x00


	//----- nvinfo : EIATTR_SPARSE_MMA_MASK
	.align		4
.L_15:
        /*0048*/ 	.byte	0x03, 0x50
        /*004a*/ 	.short	0x0000


	//----- nvinfo : EIATTR_MAXREG_COUNT
	.align		4
        /*004c*/ 	.byte	0x03, 0x1b
        /*004e*/ 	.short	0x00ff


	//----- nvinfo : EIATTR_MERCURY_ISA_VERSION
	.align		4
        /*0050*/ 	.byte	0x03, 0x5f
        /*0052*/ 	.short	0x0101


	//----- nvinfo : EIATTR_VRC_CTA_INIT_COUNT
	.align		4
        /*0054*/ 	.byte	0x02, 0x4a
	.zero		1
	.zero		1


	//----- nvinfo : EIATTR_EXIT_INSTR_OFFSETS
	.align		4
        /*0058*/ 	.byte	0x04, 0x1c
        /*005a*/ 	.short	(.L_17 - .L_16)


	//   ....[0]....
.L_16:
        /*005c*/ 	.word	0x00000080


	//   ....[1]....
        /*0060*/ 	.word	0x000002e0


	//----- nvinfo : EIATTR_CBANK_PARAM_SIZE
	.align		4
.L_17:
        /*0064*/ 	.byte	0x03, 0x19
        /*0066*/ 	.short	0x0018


	//----- nvinfo : EIATTR_PARAM_CBANK
	.align		4
        /*0068*/ 	.byte	0x04, 0x0a
        /*006a*/ 	.short	(.L_19 - .L_18)
	.align		4
.L_18:
        /*006c*/ 	.word	index@(.nv.constant0._Z8flip_gpuPfS_ii)
        /*0070*/ 	.short	0x0380
        /*0072*/ 	.short	0x0018


	//----- nvinfo : EIATTR_SW_WAR
	.align		4
.L_19:
        /*0074*/ 	.byte	0x04, 0x36
        /*0076*/ 	.short	(.L_21 - .L_20)
.L_20:
        /*0078*/ 	.word	0x00000008
.L_21:


//--------------------- .nv.callgraph             --------------------------
	.section	.nv.callgraph,"",@"SHT_CUDA_CALLGRAPH"
	.align	4
	.sectionentsize	8
	.align		4
        /*0000*/ 	.word	0x00000000
	.align		4
        /*0004*/ 	.word	0xffffffff
	.align		4
        /*0008*/ 	.word	0x00000000
	.align		4
        /*000c*/ 	.word	0xfffffffe
	.align		4
        /*0010*/ 	.word	0x00000000
	.align		4
        /*0014*/ 	.word	0xfffffffd
	.align		4
        /*0018*/ 	.word	0x00000000
	.align		4
        /*001c*/ 	.word	0xfffffffc


//--------------------- .text._Z8flip_gpuPfS_ii   --------------------------
	.section	.text._Z8flip_gpuPfS_ii,"ax",@progbits
	.align	128
        .global         _Z8flip_gpuPfS_ii
        .type           _Z8flip_gpuPfS_ii,@function
        .size           _Z8flip_gpuPfS_ii,(.L_x_1 - _Z8flip_gpuPfS_ii)
        .other          _Z8flip_gpuPfS_ii,@"STO_CUDA_ENTRY STV_DEFAULT"
_Z8flip_gpuPfS_ii:
.text._Z8flip_gpuPfS_ii:
[----:B------:R-:W-:Y:S01]  /*0000*/  LDC R1, c[0x0][0x37c] ;  /* 0x0000df00ff017b82 */ /* 0x000fe20000000800 */
[----:B------:R-:W0:Y:S07]  /*0010*/  S2R R5, SR_TID.X ;  /* 0x0000000000057919 */ /* 0x000e2e0000002100 */
[----:B------:R-:W0:Y:S08]  /*0020*/  S2UR UR4, SR_CTAID.X ;  /* 0x00000000000479c3 */ /* 0x000e300000002500 */
[----:B------:R-:W0:Y:S08]  /*0030*/  LDC R4, c[0x0][0x360] ;  /* 0x0000d800ff047b82 */ /* 0x000e300000000800 */
[----:B------:R-:W1:Y:S01]  /*0040*/  LDC.64 R2, c[0x0][0x390] ;  /* 0x0000e400ff027b82 */ /* 0x000e620000000a00 */
[----:B0-----:R-:W-:-:S02]  /*0050*/  IMAD R4, R4, UR4, R5 ;  /* 0x0000000404047c24 */ /* 0x001fc4000f8e0205 */
[----:B-1----:R-:W-:-:S05]  /*0060*/  IMAD R5, R3, R2, RZ ;  /* 0x0000000203057224 */ /* 0x002fca00078e02ff */
[----:B------:R-:W-:-:S13]  /*0070*/  ISETP.GE.AND P0, PT, R4, R5, PT ;  /* 0x000000050400720c */ /* 0x000fda0003f06270 */
[----:B------:R-:W-:Y:S05]  /*0080*/  @P0 EXIT ;  /* 0x000000000000094d */ /* 0x000fea0003800000 */
[----:B------:R-:W0:Y:S01]  /*0090*/  LDC.64 R6, c[0x0][0x380] ;  /* 0x0000e000ff067b82 */ /* 0x000e220000000a00 */
[----:B------:R-:W1:Y:S01]  /*00a0*/  LDCU.64 UR4, c[0x0][0x358] ;  /* 0x00006b00ff0477ac */ /* 0x000e620008000a00 */
[----:B0-----:R-:W-:-:S05]  /*00b0*/  IMAD.WIDE R6, R4, 0x4, R6 ;  /* 0x0000000404067825 */ /* 0x001fca00078e0206 */
[----:B-1----:R0:W2:Y:S01]  /*00c0*/  LDG.E R0, desc[UR4][R6.64] ;  /* 0x0000000406007981 */ /* 0x0020a2000c1e1900 */
[----:B------:R-:W-:-:S04]  /*00d0*/  IABS R10, R3 ;  /* 0x00000003000a7213 */ /* 0x000fc80000000000 */
[----:B------:R-:W1:Y:S01]  /*00e0*/  I2F.RP R5, R10 ;  /* 0x0000000a00057306 */ /* 0x000e620000209400 */
[----:B0-----:R-:W-:-:S07]  /*00f0*/  IABS R6, R4 ;  /* 0x0000000400067213 */ /* 0x001fce0000000000 */
[----:B-1----:R-:W0:Y:S02]  /*0100*/  MUFU.RCP R5, R5 ;  /* 0x0000000500057308 */ /* 0x002e240000001000 */
[----:B0-----:R-:W-:-:S06]  /*0110*/  VIADD R8, R5, 0xffffffe ;  /* 0x0ffffffe05087836 */ /* 0x001fcc0000000000 */
[----:B------:R0:W1:Y:S02]  /*0120*/  F2I.FTZ.U32.TRUNC.NTZ R9, R8 ;  /* 0x0000000800097305 */ /* 0x000064000021f000 */
[----:B0-----:R-:W-:Y:S01]  /*0130*/  IMAD.MOV.U32 R8, RZ, RZ, RZ ;  /* 0x000000ffff087224 */ /* 0x001fe200078e00ff */
[----:B-1----:R-:W-:-:S05]  /*0140*/  IADD3 R11, PT, PT, RZ, -R9, RZ ;  /* 0x80000009ff0b7210 */ /* 0x002fca0007ffe0ff */
[----:B------:R-:W-:-:S04]  /*0150*/  IMAD R11, R11, R10, RZ ;  /* 0x0000000a0b0b7224 */ /* 0x000fc800078e02ff */
[----:B------:R-:W-:-:S06]  /*0160*/  IMAD.HI.U32 R9, R9, R11, R8 ;  /* 0x0000000b09097227 */ /* 0x000fcc00078e0008 */
[----:B------:R-:W-:-:S05]  /*0170*/  IMAD.HI.U32 R9, R9, R6, RZ ;  /* 0x0000000609097227 */ /* 0x000fca00078e00ff */
[----:B------:R-:W-:-:S05]  /*0180*/  IADD3 R5, PT, PT, -R9, RZ, RZ ;  /* 0x000000ff09057210 */ /* 0x000fca0007ffe1ff */
[C---:B------:R-:W-:Y:S02]  /*0190*/  IMAD R5, R10.reuse, R5, R6 ;  /* 0x000000050a057224 */ /* 0x040fe400078e0206 */
[----:B------:R-:W0:Y:S03]  /*01a0*/  LDC.64 R6, c[0x0][0x388] ;  /* 0x0000e200ff067b82 */ /* 0x000e260000000a00 */
[----:B------:R-:W-:-:S13]  /*01b0*/  ISETP.GT.U32.AND P2, PT, R10, R5, PT ;  /* 0x000000050a00720c */ /* 0x000fda0003f44070 */
[----:B------:R-:W-:Y:S01]  /*01c0*/  @!P2 IMAD.IADD R5, R5, 0x1, -R10 ;  /* 0x000000010505a824 */ /* 0x000fe200078e0a0a */
[----:B------:R-:W-:Y:S02]  /*01d0*/  @!P2 IADD3 R9, PT, PT, R9, 0x1, RZ ;  /* 0x000000010909a810 */ /* 0x000fe40007ffe0ff */
[----:B------:R-:W-:Y:S02]  /*01e0*/  ISETP.NE.AND P2, PT, R3, RZ, PT ;  /* 0x000000ff0300720c */ /* 0x000fe40003f45270 */
[----:B------:R-:W-:Y:S02]  /*01f0*/  ISETP.GE.U32.AND P0, PT, R5, R10, PT ;  /* 0x0000000a0500720c */ /* 0x000fe40003f06070 */
[----:B------:R-:W-:-:S04]  /*0200*/  LOP3.LUT R5, R4, R3, RZ, 0x3c, !PT ;  /* 0x0000000304057212 */ /* 0x000fc800078e3cff */
[----:B------:R-:W-:-:S07]  /*0210*/  ISETP.GE.AND P1, PT, R5, RZ, PT ;  /* 0x000000ff0500720c */ /* 0x000fce0003f26270 */
[----:B------:R-:W-:-:S06]  /*0220*/  @P0 VIADD R9, R9, 0x1 ;  /* 0x0000000109090836 */ /* 0x000fcc0000000000 */
[----:B------:R-:W-:Y:S02]  /*0230*/  @!P1 IADD3 R9, PT, PT, -R9, RZ, RZ ;  /* 0x000000ff09099210 */ /* 0x000fe40007ffe1ff */
[----:B------:R-:W-:-:S05]  /*0240*/  @!P2 LOP3.LUT R9, RZ, R3, RZ, 0x33, !PT ;  /* 0x00000003ff09a212 */ /* 0x000fca00078e33ff */
[----:B------:R-:W-:Y:S01]  /*0250*/  IMAD.MOV R5, RZ, RZ, -R9 ;  /* 0x000000ffff057224 */ /* 0x000fe200078e0a09 */
[----:B------:R-:W-:-:S03]  /*0260*/  LOP3.LUT R9, RZ, R9, RZ, 0x33, !PT ;  /* 0x00000009ff097212 */ /* 0x000fc600078e33ff */
[----:B------:R-:W-:Y:S02]  /*0270*/  IMAD R4, R3, R5, R4 ;  /* 0x0000000503047224 */ /* 0x000fe400078e0204 */
[----:B------:R-:W-:-:S03]  /*0280*/  IMAD.IADD R9, R9, 0x1, R2 ;  /* 0x0000000109097824 */ /* 0x000fc600078e0202 */
[----:B------:R-:W-:-:S04]  /*0290*/  LOP3.LUT R4, RZ, R4, RZ, 0x33, !PT ;  /* 0x00000004ff047212 */ /* 0x000fc800078e33ff */
[----:B------:R-:W-:-:S05]  /*02a0*/  IADD3 R4, PT, PT, R4, R3, RZ ;  /* 0x0000000304047210 */ /* 0x000fca0007ffe0ff */
[----:B------:R-:W-:-:S04]  /*02b0*/  IMAD R3, R9, R2, R4 ;  /* 0x0000000209037224 */ /* 0x000fc800078e0204 */
[----:B0-----:R-:W-:-:S05]  /*02c0*/  IMAD.WIDE R2, R3, 0x4, R6 ;  /* 0x0000000403027825 */ /* 0x001fca00078e0206 */
[----:B--2---:R-:W-:Y:S01]  /*02d0*/  STG.E desc[UR4][R2.64], R0 ;  /* 0x0000000002007986 */ /* 0x004fe2000c101904 */
[----:B------:R-:W-:Y:S05]  /*02e0*/  EXIT ;  /* 0x000000000000794d */ /* 0x000fea0003800000 */
.L_x_0:
[----:B------:R-:W-:-:S00]  /*02f0*/  BRA `(.L_x_0) ;  /* 0xfffffffc00fc7947 */ /* 0x000fc0000383ffff */
[----:B------:R-:W-:-:S00]  /*0300*/  NOP ;  /* 0x0000000000007918 */ /* 0x000fc00000000000 */
[----:B------:R-:W-:-:S00]  /*0310*/  NOP ;  /* 0x0000000000007918 */ /* 0x000fc00000000000 */
[----:B------:R-:W-:-:S00]  /*0320*/  NOP ;  /* 0x0000000000007918 */ /* 0x000fc00000000000 */
[----:B------:R-:W-:-:S00]  /*0330*/  NOP ;  /* 0x0000000000007918 */ /* 0x000fc00000000000 */
[----:B------:R-:W-:-:S00]  /*0340*/  NOP ;  /* 0x0000000000007918 */ /* 0x000fc00000000000 */
[----:B------:R-:W-:-:S00]  /*0350*/  NOP ;  /* 0x0000000000007918 */ /* 0x000fc00000000000 */
[----:B------:R-:W-:-:S00]  /*0360*/  NOP ;  /* 0x0000000000007918 */ /* 0x000fc00000000000 */
[----:B------:R-:W-:-:S00]  /*0370*/  NOP ;  /* 0x0000000000007918 */ /* 0x000fc00000000000 */
.L_x_1:


//--------------------- .nv.shared.reserved.0     --------------------------
	.section	.nv.shared.reserved.0,"aw",@nobits
	.weak		__nv_reservedSMEM_offset_0_alias
	.size		__nv_reservedSMEM_offset_0_alias, 0, 64
	.other		__nv_reservedSMEM_offset_0_alias,@"STO_CUDA_RESERVED_SHARED STV_DEFAULT"
__nv_reservedSMEM_offset_0_alias:
	.zero		0
	.zero		64


//--------------------- .nv.constant0._Z8flip_gpuPfS_ii --------------------------
	.section	.nv.constant0._Z8flip_gpuPfS_ii,"a",@progbits
	.sectionflags	@""
	.align	4
.nv.constant0._Z8flip_gpuPfS_ii:
	.zero		920


//--------------------- SYMBOLS --------------------------

	.type		.nv.reservedSmem.offset0,@object
	.size		.nv.reservedSmem.offset0,0x4
